//
// Generated by NVIDIA NVVM Compiler
//
// Compiler Build ID: CL-36424714
// Cuda compilation tools, release 13.0, V13.0.88
// Based on NVVM 20.0.0
//

.version 9.0
.target sm_100
.address_size 64

	// .globl	_Z15jk3_hash_kernelPKjS0_S0_Pji

.visible .entry _Z15jk3_hash_kernelPKjS0_S0_Pji(
	.param .u64 .ptr .align 1 _Z15jk3_hash_kernelPKjS0_S0_Pji_param_0,
	.param .u64 .ptr .align 1 _Z15jk3_hash_kernelPKjS0_S0_Pji_param_1,
	.param .u64 .ptr .align 1 _Z15jk3_hash_kernelPKjS0_S0_Pji_param_2,
	.param .u64 .ptr .align 1 _Z15jk3_hash_kernelPKjS0_S0_Pji_param_3,
	.param .u32 _Z15jk3_hash_kernelPKjS0_S0_Pji_param_4
)
{
	.reg .pred 	%p<20>;
	.reg .b32 	%r<339>;
	.reg .b64 	%rd<33>;

	ld.param.u64 	%rd11, [_Z15jk3_hash_kernelPKjS0_S0_Pji_param_0];
	ld.param.u64 	%rd12, [_Z15jk3_hash_kernelPKjS0_S0_Pji_param_1];
	ld.param.u64 	%rd13, [_Z15jk3_hash_kernelPKjS0_S0_Pji_param_2];
	ld.param.u64 	%rd14, [_Z15jk3_hash_kernelPKjS0_S0_Pji_param_3];
	ld.param.u32 	%r68, [_Z15jk3_hash_kernelPKjS0_S0_Pji_param_4];
	mov.u32 	%r69, %ntid.x;
	mov.u32 	%r70, %ctaid.x;
	mov.u32 	%r71, %tid.x;
	mad.lo.s32 	%r1, %r69, %r70, %r71;
	setp.ge.s32 	%p1, %r1, %r68;
	@%p1 bra 	$L__BB0_35;
	cvta.to.global.u64 	%rd15, %rd11;
	cvta.to.global.u64 	%rd16, %rd12;
	cvta.to.global.u64 	%rd17, %rd13;
	mul.wide.s32 	%rd18, %r1, 4;
	add.s64 	%rd19, %rd15, %rd18;
	ld.global.nc.u32 	%r41, [%rd19];
	add.s64 	%rd20, %rd16, %rd18;
	ld.global.nc.u32 	%r72, [%rd20];
	shl.b32 	%r73, %r1, 4;
	mul.wide.s32 	%rd21, %r73, 4;
	add.s64 	%rd32, %rd17, %rd21;
	add.s32 	%r74, %r41, %r72;
	add.s32 	%r332, %r74, -559038737;
	setp.lt.u32 	%p2, %r41, 13;
	mov.u32 	%r43, %r332;
	mov.u32 	%r44, %r332;
	@%p2 bra 	$L__BB0_10;
	add.s32 	%r76, %r41, -13;
	mul.hi.u32 	%r77, %r76, -1431655765;
	shr.u32 	%r4, %r77, 3;
	add.s32 	%r5, %r4, 1;
	setp.lt.u32 	%p3, %r76, 36;
	mov.u32 	%r44, %r332;
	mov.u32 	%r43, %r332;
	@%p3 bra 	$L__BB0_5;
	and.b32  	%r78, %r5, 1073741820;
	neg.s32 	%r310, %r78;
	mov.u32 	%r44, %r332;
	mov.u32 	%r43, %r332;
	mov.u64 	%rd27, %rd32;
$L__BB0_4:
	.pragma "nounroll";
	ld.global.nc.u32 	%r79, [%rd27];
	ld.global.nc.u32 	%r80, [%rd27+4];
	ld.global.nc.u32 	%r81, [%rd27+8];
	add.s32 	%r82, %r79, %r332;
	add.s32 	%r83, %r80, %r43;
	add.s32 	%r84, %r81, %r44;
	sub.s32 	%r85, %r82, %r84;
	shf.l.wrap.b32 	%r86, %r84, %r84, 4;
	xor.b32  	%r87, %r85, %r86;
	add.s32 	%r88, %r84, %r83;
	sub.s32 	%r89, %r83, %r87;
	shf.l.wrap.b32 	%r90, %r87, %r87, 6;
	xor.b32  	%r91, %r89, %r90;
	add.s32 	%r92, %r87, %r88;
	sub.s32 	%r93, %r88, %r91;
	shf.l.wrap.b32 	%r94, %r91, %r91, 8;
	xor.b32  	%r95, %r93, %r94;
	add.s32 	%r96, %r91, %r92;
	sub.s32 	%r97, %r92, %r95;
	shf.l.wrap.b32 	%r98, %r95, %r95, 16;
	xor.b32  	%r99, %r97, %r98;
	add.s32 	%r100, %r95, %r96;
	sub.s32 	%r101, %r96, %r99;
	shf.l.wrap.b32 	%r102, %r99, %r99, 19;
	xor.b32  	%r103, %r101, %r102;
	add.s32 	%r104, %r99, %r100;
	sub.s32 	%r105, %r100, %r103;
	shf.l.wrap.b32 	%r106, %r103, %r103, 4;
	xor.b32  	%r107, %r105, %r106;
	add.s32 	%r108, %r103, %r104;
	ld.global.nc.u32 	%r109, [%rd27+12];
	ld.global.nc.u32 	%r110, [%rd27+16];
	ld.global.nc.u32 	%r111, [%rd27+20];
	add.s32 	%r112, %r109, %r104;
	add.s32 	%r113, %r110, %r108;
	add.s32 	%r114, %r111, %r107;
	sub.s32 	%r115, %r112, %r114;
	shf.l.wrap.b32 	%r116, %r114, %r114, 4;
	xor.b32  	%r117, %r115, %r116;
	add.s32 	%r118, %r114, %r113;
	sub.s32 	%r119, %r113, %r117;
	shf.l.wrap.b32 	%r120, %r117, %r117, 6;
	xor.b32  	%r121, %r119, %r120;
	add.s32 	%r122, %r117, %r118;
	sub.s32 	%r123, %r118, %r121;
	shf.l.wrap.b32 	%r124, %r121, %r121, 8;
	xor.b32  	%r125, %r123, %r124;
	add.s32 	%r126, %r121, %r122;
	sub.s32 	%r127, %r122, %r125;
	shf.l.wrap.b32 	%r128, %r125, %r125, 16;
	xor.b32  	%r129, %r127, %r128;
	add.s32 	%r130, %r125, %r126;
	sub.s32 	%r131, %r126, %r129;
	shf.l.wrap.b32 	%r132, %r129, %r129, 19;
	xor.b32  	%r133, %r131, %r132;
	add.s32 	%r134, %r129, %r130;
	sub.s32 	%r135, %r130, %r133;
	shf.l.wrap.b32 	%r136, %r133, %r133, 4;
	xor.b32  	%r137, %r135, %r136;
	add.s32 	%r138, %r133, %r134;
	ld.global.nc.u32 	%r139, [%rd27+24];
	ld.global.nc.u32 	%r140, [%rd27+28];
	ld.global.nc.u32 	%r141, [%rd27+32];
	add.s32 	%r142, %r139, %r134;
	add.s32 	%r143, %r140, %r138;
	add.s32 	%r144, %r141, %r137;
	sub.s32 	%r145, %r142, %r144;
	shf.l.wrap.b32 	%r146, %r144, %r144, 4;
	xor.b32  	%r147, %r145, %r146;
	add.s32 	%r148, %r144, %r143;
	sub.s32 	%r149, %r143, %r147;
	shf.l.wrap.b32 	%r150, %r147, %r147, 6;
	xor.b32  	%r151, %r149, %r150;
	add.s32 	%r152, %r147, %r148;
	sub.s32 	%r153, %r148, %r151;
	shf.l.wrap.b32 	%r154, %r151, %r151, 8;
	xor.b32  	%r155, %r153, %r154;
	add.s32 	%r156, %r151, %r152;
	sub.s32 	%r157, %r152, %r155;
	shf.l.wrap.b32 	%r158, %r155, %r155, 16;
	xor.b32  	%r159, %r157, %r158;
	add.s32 	%r160, %r155, %r156;
	sub.s32 	%r161, %r156, %r159;
	shf.l.wrap.b32 	%r162, %r159, %r159, 19;
	xor.b32  	%r163, %r161, %r162;
	add.s32 	%r164, %r159, %r160;
	sub.s32 	%r165, %r160, %r163;
	shf.l.wrap.b32 	%r166, %r163, %r163, 4;
	xor.b32  	%r167, %r165, %r166;
	add.s32 	%r168, %r163, %r164;
	add.s64 	%rd32, %rd27, 48;
	ld.global.nc.u32 	%r169, [%rd27+36];
	ld.global.nc.u32 	%r170, [%rd27+40];
	ld.global.nc.u32 	%r171, [%rd27+44];
	add.s32 	%r172, %r169, %r164;
	add.s32 	%r173, %r170, %r168;
	add.s32 	%r174, %r171, %r167;
	sub.s32 	%r175, %r172, %r174;
	shf.l.wrap.b32 	%r176, %r174, %r174, 4;
	xor.b32  	%r177, %r175, %r176;
	add.s32 	%r178, %r174, %r173;
	sub.s32 	%r179, %r173, %r177;
	shf.l.wrap.b32 	%r180, %r177, %r177, 6;
	xor.b32  	%r181, %r179, %r180;
	add.s32 	%r182, %r177, %r178;
	sub.s32 	%r183, %r178, %r181;
	shf.l.wrap.b32 	%r184, %r181, %r181, 8;
	xor.b32  	%r185, %r183, %r184;
	add.s32 	%r186, %r181, %r182;
	sub.s32 	%r187, %r182, %r185;
	shf.l.wrap.b32 	%r188, %r185, %r185, 16;
	xor.b32  	%r189, %r187, %r188;
	add.s32 	%r190, %r185, %r186;
	sub.s32 	%r191, %r186, %r189;
	shf.l.wrap.b32 	%r192, %r189, %r189, 19;
	xor.b32  	%r193, %r191, %r192;
	add.s32 	%r332, %r189, %r190;
	sub.s32 	%r194, %r190, %r193;
	shf.l.wrap.b32 	%r195, %r193, %r193, 4;
	xor.b32  	%r44, %r194, %r195;
	add.s32 	%r43, %r193, %r332;
	add.s32 	%r41, %r41, -48;
	add.s32 	%r310, %r310, 4;
	setp.ne.s32 	%p4, %r310, 0;
	mov.u64 	%rd27, %rd32;
	@%p4 bra 	$L__BB0_4;
$L__BB0_5:
	and.b32  	%r197, %r5, 3;
	setp.eq.s32 	%p5, %r197, 0;
	@%p5 bra 	$L__BB0_10;
	setp.eq.s32 	%p6, %r197, 1;
	@%p6 bra 	$L__BB0_8;
	ld.global.nc.u32 	%r198, [%rd32];
	ld.global.nc.u32 	%r199, [%rd32+4];
	ld.global.nc.u32 	%r200, [%rd32+8];
	add.s32 	%r201, %r198, %r332;
	add.s32 	%r202, %r199, %r43;
	add.s32 	%r203, %r200, %r44;
	sub.s32 	%r204, %r201, %r203;
	shf.l.wrap.b32 	%r205, %r203, %r203, 4;
	xor.b32  	%r206, %r204, %r205;
	add.s32 	%r207, %r203, %r202;
	sub.s32 	%r208, %r202, %r206;
	shf.l.wrap.b32 	%r209, %r206, %r206, 6;
	xor.b32  	%r210, %r208, %r209;
	add.s32 	%r211, %r206, %r207;
	sub.s32 	%r212, %r207, %r210;
	shf.l.wrap.b32 	%r213, %r210, %r210, 8;
	xor.b32  	%r214, %r212, %r213;
	add.s32 	%r215, %r210, %r211;
	sub.s32 	%r216, %r211, %r214;
	shf.l.wrap.b32 	%r217, %r214, %r214, 16;
	xor.b32  	%r218, %r216, %r217;
	add.s32 	%r219, %r214, %r215;
	sub.s32 	%r220, %r215, %r218;
	shf.l.wrap.b32 	%r221, %r218, %r218, 19;
	xor.b32  	%r222, %r220, %r221;
	add.s32 	%r223, %r218, %r219;
	sub.s32 	%r224, %r219, %r222;
	shf.l.wrap.b32 	%r225, %r222, %r222, 4;
	xor.b32  	%r226, %r224, %r225;
	add.s32 	%r227, %r222, %r223;
	ld.global.nc.u32 	%r228, [%rd32+12];
	ld.global.nc.u32 	%r229, [%rd32+16];
	ld.global.nc.u32 	%r230, [%rd32+20];
	add.s32 	%r231, %r228, %r223;
	add.s32 	%r232, %r229, %r227;
	add.s32 	%r233, %r230, %r226;
	sub.s32 	%r234, %r231, %r233;
	shf.l.wrap.b32 	%r235, %r233, %r233, 4;
	xor.b32  	%r236, %r234, %r235;
	add.s32 	%r237, %r233, %r232;
	sub.s32 	%r238, %r232, %r236;
	shf.l.wrap.b32 	%r239, %r236, %r236, 6;
	xor.b32  	%r240, %r238, %r239;
	add.s32 	%r241, %r236, %r237;
	sub.s32 	%r242, %r237, %r240;
	shf.l.wrap.b32 	%r243, %r240, %r240, 8;
	xor.b32  	%r244, %r242, %r243;
	add.s32 	%r245, %r240, %r241;
	sub.s32 	%r246, %r241, %r244;
	shf.l.wrap.b32 	%r247, %r244, %r244, 16;
	xor.b32  	%r248, %r246, %r247;
	add.s32 	%r249, %r244, %r245;
	sub.s32 	%r250, %r245, %r248;
	shf.l.wrap.b32 	%r251, %r248, %r248, 19;
	xor.b32  	%r252, %r250, %r251;
	add.s32 	%r332, %r248, %r249;
	sub.s32 	%r253, %r249, %r252;
	shf.l.wrap.b32 	%r254, %r252, %r252, 4;
	xor.b32  	%r44, %r253, %r254;
	add.s32 	%r43, %r252, %r332;
	add.s32 	%r41, %r41, -24;
	add.s64 	%rd32, %rd32, 24;
$L__BB0_8:
	and.b32  	%r255, %r4, 1;
	setp.eq.b32 	%p7, %r255, 1;
	@%p7 bra 	$L__BB0_10;
	add.s64 	%rd9, %rd32, 12;
	ld.global.nc.u32 	%r256, [%rd32];
	ld.global.nc.u32 	%r257, [%rd32+4];
	ld.global.nc.u32 	%r258, [%rd32+8];
	add.s32 	%r259, %r256, %r332;
	add.s32 	%r260, %r257, %r43;
	add.s32 	%r261, %r258, %r44;
	sub.s32 	%r262, %r259, %r261;
	shf.l.wrap.b32 	%r263, %r261, %r261, 4;
	xor.b32  	%r264, %r262, %r263;
	add.s32 	%r265, %r261, %r260;
	sub.s32 	%r266, %r260, %r264;
	shf.l.wrap.b32 	%r267, %r264, %r264, 6;
	xor.b32  	%r268, %r266, %r267;
	add.s32 	%r269, %r264, %r265;
	sub.s32 	%r270, %r265, %r268;
	shf.l.wrap.b32 	%r271, %r268, %r268, 8;
	xor.b32  	%r272, %r270, %r271;
	add.s32 	%r273, %r268, %r269;
	sub.s32 	%r274, %r269, %r272;
	shf.l.wrap.b32 	%r275, %r272, %r272, 16;
	xor.b32  	%r276, %r274, %r275;
	add.s32 	%r277, %r272, %r273;
	sub.s32 	%r278, %r273, %r276;
	shf.l.wrap.b32 	%r279, %r276, %r276, 19;
	xor.b32  	%r280, %r278, %r279;
	add.s32 	%r332, %r276, %r277;
	sub.s32 	%r281, %r277, %r280;
	shf.l.wrap.b32 	%r282, %r280, %r280, 4;
	xor.b32  	%r44, %r281, %r282;
	add.s32 	%r43, %r280, %r332;
	add.s32 	%r41, %r41, -12;
	mov.u64 	%rd32, %rd9;
$L__BB0_10:
	ld.global.nc.u32 	%r337, [%rd32];
	ld.global.nc.u32 	%r46, [%rd32+4];
	ld.global.nc.u32 	%r47, [%rd32+8];
	setp.gt.s32 	%p8, %r41, 5;
	@%p8 bra 	$L__BB0_18;
	setp.gt.s32 	%p15, %r41, 2;
	@%p15 bra 	$L__BB0_15;
	setp.eq.s32 	%p18, %r41, 0;
	@%p18 bra 	$L__BB0_34;
	setp.eq.s32 	%p19, %r41, 1;
	@%p19 bra 	$L__BB0_32;
	and.b32  	%r337, %r337, 65535;
	bra.uni 	$L__BB0_33;
$L__BB0_15:
	setp.eq.s32 	%p16, %r41, 3;
	@%p16 bra 	$L__BB0_31;
	setp.eq.s32 	%p17, %r41, 4;
	@%p17 bra 	$L__BB0_33;
	and.b32  	%r288, %r46, 255;
	add.s32 	%r43, %r288, %r43;
	bra.uni 	$L__BB0_33;
$L__BB0_18:
	setp.gt.s32 	%p9, %r41, 8;
	@%p9 bra 	$L__BB0_22;
	setp.eq.s32 	%p13, %r41, 6;
	@%p13 bra 	$L__BB0_30;
	setp.eq.s32 	%p14, %r41, 7;
	@%p14 bra 	$L__BB0_29;
	add.s32 	%r43, %r46, %r43;
	bra.uni 	$L__BB0_33;
$L__BB0_22:
	setp.gt.s32 	%p10, %r41, 10;
	@%p10 bra 	$L__BB0_25;
	setp.eq.s32 	%p12, %r41, 9;
	@%p12 bra 	$L__BB0_28;
	and.b32  	%r284, %r47, 65535;
	add.s32 	%r44, %r284, %r44;
	add.s32 	%r43, %r46, %r43;
	bra.uni 	$L__BB0_33;
$L__BB0_25:
	setp.eq.s32 	%p11, %r41, 11;
	@%p11 bra 	$L__BB0_27;
	add.s32 	%r44, %r47, %r44;
	add.s32 	%r43, %r46, %r43;
	bra.uni 	$L__BB0_33;
$L__BB0_27:
	and.b32  	%r283, %r47, 16777215;
	add.s32 	%r44, %r283, %r44;
	add.s32 	%r43, %r46, %r43;
	bra.uni 	$L__BB0_33;
$L__BB0_28:
	and.b32  	%r285, %r47, 255;
	add.s32 	%r44, %r285, %r44;
	add.s32 	%r43, %r46, %r43;
	bra.uni 	$L__BB0_33;
$L__BB0_29:
	and.b32  	%r286, %r46, 16777215;
	add.s32 	%r43, %r286, %r43;
	bra.uni 	$L__BB0_33;
$L__BB0_30:
	and.b32  	%r287, %r46, 65535;
	add.s32 	%r43, %r287, %r43;
	bra.uni 	$L__BB0_33;
$L__BB0_31:
	and.b32  	%r337, %r337, 16777215;
	bra.uni 	$L__BB0_33;
$L__BB0_32:
	and.b32  	%r337, %r337, 255;
$L__BB0_33:
	add.s32 	%r289, %r337, %r332;
	xor.b32  	%r290, %r43, %r44;
	shf.l.wrap.b32 	%r291, %r43, %r43, 14;
	sub.s32 	%r292, %r290, %r291;
	xor.b32  	%r293, %r289, %r292;
	shf.l.wrap.b32 	%r294, %r292, %r292, 11;
	sub.s32 	%r295, %r293, %r294;
	xor.b32  	%r296, %r295, %r43;
	shf.l.wrap.b32 	%r297, %r295, %r295, 25;
	sub.s32 	%r298, %r296, %r297;
	xor.b32  	%r299, %r298, %r292;
	shf.l.wrap.b32 	%r300, %r298, %r298, 16;
	sub.s32 	%r301, %r299, %r300;
	xor.b32  	%r302, %r301, %r295;
	shf.l.wrap.b32 	%r303, %r301, %r301, 4;
	sub.s32 	%r304, %r302, %r303;
	xor.b32  	%r305, %r304, %r298;
	shf.l.wrap.b32 	%r306, %r304, %r304, 14;
	sub.s32 	%r307, %r305, %r306;
	xor.b32  	%r308, %r307, %r301;
	shf.l.wrap.b32 	%r309, %r307, %r307, 24;
	sub.s32 	%r44, %r308, %r309;
$L__BB0_34:
	cvta.to.global.u64 	%rd24, %rd14;
	add.s64 	%rd26, %rd24, %rd18;
	st.global.u32 	[%rd26], %r44;
$L__BB0_35:
	ret;

}


// ===== COMPILED SASS (sm_100) =====

	.target	sm_100

	.elftype	@"ET_EXEC"


//--------------------- .note.nv.tkinfo           --------------------------
	.section	.note.nv.tkinfo,"",@"SHT_NOTE"
	.sectionflags	@"SHF_NOTE_NV_TKINFO"
	.tkinfo
        /*0018*/ 	.word	0x00000002
        /*0030*/ 	.string	""
        /*0030*/ 	.string	"ptxas"
        /*0030*/ 	.string	"Cuda compilation tools, release 13.0, V13.0.88"
        /*0030*/ 	.string	"Build cuda_13.0.r13.0/compiler.36424714_0"
        /*0030*/ 	.string	"-arch sm_100 -m 64 "



//--------------------- .note.nv.cuinfo           --------------------------
	.section	.note.nv.cuinfo,"",@"SHT_NOTE"
	.sectionflags	@"SHF_NOTE_NV_CUINFO"
        /*0018*/ 	.short	0x0002
        /*001a*/ 	.short	0x0064
        /*001c*/ 	.short	0x0082
	.zero		2


//--------------------- .nv.info                  --------------------------
	.section	.nv.info,"",@"SHT_CUDA_INFO"
	.align	4


	//----- nvinfo : EIATTR_REGCOUNT
	.align		4
        /*0000*/ 	.byte	0x04, 0x2f
        /*0002*/ 	.short	(.L_1 - .L_0)
	.align		4
.L_0:
        /*0004*/ 	.word	index@(_Z15jk3_hash_kernelPKjS0_S0_Pji)
        /*0008*/ 	.word	0x0000001a


	//----- nvinfo : EIATTR_FRAME_SIZE
	.align		4
.L_1:
        /*000c*/ 	.byte	0x04, 0x11
        /*000e*/ 	.short	(.L_3 - .L_2)
	.align		4
.L_2:
        /*0010*/ 	.word	index@(_Z15jk3_hash_kernelPKjS0_S0_Pji)
        /*0014*/ 	.word	0x00000000


	//----- nvinfo : EIATTR_MIN_STACK_SIZE
	.align		4
.L_3:
        /*0018*/ 	.byte	0x04, 0x12
        /*001a*/ 	.short	(.L_5 - .L_4)
	.align		4
.L_4:
        /*001c*/ 	.word	index@(_Z15jk3_hash_kernelPKjS0_S0_Pji)
        /*0020*/ 	.word	0x00000000
.L_5:


//--------------------- .nv.compat                --------------------------
	.section	.nv.compat,"",@"SHT_CUDA_COMPAT_INFO"
	.align	4
        /*0000*/ 	.byte	0x02, 0x09, 0x00, 0x00, 0x02, 0x02, 0x01, 0x00, 0x02, 0x05, 0x05, 0x00, 0x03, 0x07, 0x01, 0x01
        /*0010*/ 	.byte	0x02, 0x03, 0x00, 0x00, 0x02, 0x06, 0x01, 0x00, 0x04, 0x0b, 0x08, 0x00, 0x09, 0x00, 0x00, 0x00
        /*0020*/ 	.byte	0x00, 0x00, 0x00, 0x00


//--------------------- .nv.info._Z15jk3_hash_kernelPKjS0_S0_Pji --------------------------
	.section	.nv.info._Z15jk3_hash_kernelPKjS0_S0_Pji,"",@"SHT_CUDA_INFO"
	.sectionflags	@""
	.align	4


	//----- nvinfo : EIATTR_CUDA_API_VERSION
	.align		4
        /*0000*/ 	.byte	0x04, 0x37
        /*0002*/ 	.short	(.L_7 - .L_6)
.L_6:
        /*0004*/ 	.word	0x00000082


	//----- nvinfo : EIATTR_KPARAM_INFO
	.align		4
.L_7:
        /*0008*/ 	.byte	0x04, 0x17
        /*000a*/ 	.short	(.L_9 - .L_8)
.L_8:
        /*000c*/ 	.word	0x00000000
        /*0010*/ 	.short	0x0004
        /*0012*/ 	.short	0x0020
        /*0014*/ 	.byte	0x00, 0xf0, 0x11, 0x00


	//----- nvinfo : EIATTR_KPARAM_INFO
	.align		4
.L_9:
        /*0018*/ 	.byte	0x04, 0x17
        /*001a*/ 	.short	(.L_11 - .L_10)
.L_10:
        /*001c*/ 	.word	0x00000000
        /*0020*/ 	.short	0x0003
        /*0022*/ 	.short	0x0018
        /*0024*/ 	.byte	0x00, 0xf5, 0x21, 0x00


	//----- nvinfo : EIATTR_KPARAM_INFO
	.align		4
.L_11:
        /*0028*/ 	.byte	0x04, 0x17
        /*002a*/ 	.short	(.L_13 - .L_12)
.L_12:
        /*002c*/ 	.word	0x00000000
        /*0030*/ 	.short	0x0002
        /*0032*/ 	.short	0x0010
        /*0034*/ 	.byte	0x00, 0xf5, 0x21, 0x00


	//----- nvinfo : EIATTR_KPARAM_INFO
	.align		4
.L_13:
        /*0038*/ 	.byte	0x04, 0x17
        /*003a*/ 	.short	(.L_15 - .L_14)
.L_14:
        /*003c*/ 	.word	0x00000000
        /*0040*/ 	.short	0x0001
        /*0042*/ 	.short	0x0008
        /*0044*/ 	.byte	0x00, 0xf5, 0x21, 0x00


	//----- nvinfo : EIATTR_KPARAM_INFO
	.align		4
.L_15:
        /*0048*/ 	.byte	0x04, 0x17
        /*004a*/ 	.short	(.L_17 - .L_16)
.L_16:
        /*004c*/ 	.word	0x00000000
        /*0050*/ 	.short	0x0000
        /*0052*/ 	.short	0x0000
        /*0054*/ 	.byte	0x00, 0xf5, 0x21, 0x00


	//----- nvinfo : EIATTR_SPARSE_MMA_MASK
	.align		4
.L_17:
        /*0058*/ 	.byte	0x03, 0x50
        /*005a*/ 	.short	0x0000


	//----- nvinfo : EIATTR_MAXREG_COUNT
	.align		4
        /*005c*/ 	.byte	0x03, 0x1b
        /*005e*/ 	.short	0x00ff


	//----- nvinfo : EIATTR_MERCURY_ISA_VERSION
	.align		4
        /*0060*/ 	.byte	0x03, 0x5f
        /*0062*/ 	.short	0x0101


	//----- nvinfo : EIATTR_VRC_CTA_INIT_COUNT
	.align		4
        /*0064*/ 	.byte	0x02, 0x4a
	.zero		1
	.zero		1


	//----- nvinfo : EIATTR_EXIT_INSTR_OFFSETS
	.align		4
        /*0068*/ 	.byte	0x04, 0x1c
        /*006a*/ 	.short	(.L_19 - .L_18)


	//   ....[0]....
.L_18:
        /*006c*/ 	.word	0x00000070


	//   ....[1]....
        /*0070*/ 	.word	0x00001640


	//----- nvinfo : EIATTR_INDIRECT_BRANCH_TARGETS
	.align		4
.L_19:
        /*0074*/ 	.byte	0x04, 0x34
        /*0076*/ 	.short	(.L_21 - .L_20)


	//   ....[0]....
.L_20:
        /*0078*/ 	.word	.L_x_19@srel
        /*007c*/ 	.short	0x0
        /*007e*/ 	.short	0x0
        /*0080*/ 	.word	0x3
        /*0084*/ 	.word	.L_x_20@srel
        /*0088*/ 	.word	.L_x_14@srel
        /*008c*/ 	.word	.L_x_22@srel


	//   ....[1]....
        /*0090*/ 	.word	.L_x_23@srel
        /*0094*/ 	.short	0x0
        /*0096*/ 	.short	0x0
        /*0098*/ 	.word	0x3
        /*009c*/ 	.word	.L_x_24@srel
        /*00a0*/ 	.word	.L_x_25@srel
        /*00a4*/ 	.word	.L_x_26@srel


	//----- nvinfo : EIATTR_CRS_STACK_SIZE
	.align		4
.L_21:
        /*00a8*/ 	.byte	0x04, 0x1e
        /*00aa*/ 	.short	(.L_23 - .L_22)
.L_22:
        /*00ac*/ 	.word	0x00000000


	//----- nvinfo : EIATTR_CBANK_PARAM_SIZE
	.align		4
.L_23:
        /*00b0*/ 	.byte	0x03, 0x19
        /*00b2*/ 	.short	0x0024


	//----- nvinfo : EIATTR_PARAM_CBANK
	.align		4
        /*00b4*/ 	.byte	0x04, 0x0a
        /*00b6*/ 	.short	(.L_25 - .L_24)
	.align		4
.L_24:
        /*00b8*/ 	.word	index@(.nv.constant0._Z15jk3_hash_kernelPKjS0_S0_Pji)
        /*00bc*/ 	.short	0x0380
        /*00be*/ 	.short	0x0024


	//----- nvinfo : EIATTR_SW_WAR
	.align		4
.L_25:
        /*00c0*/ 	.byte	0x04, 0x36
        /*00c2*/ 	.short	(.L_27 - .L_26)
.L_26:
        /*00c4*/ 	.word	0x00000008
.L_27:


//--------------------- .nv.callgraph             --------------------------
	.section	.nv.callgraph,"",@"SHT_CUDA_CALLGRAPH"
	.align	4
	.sectionentsize	8
	.align		4
        /*0000*/ 	.word	0x00000000
	.align		4
        /*0004*/ 	.word	0xffffffff
	.align		4
        /*0008*/ 	.word	0x00000000
	.align		4
        /*000c*/ 	.word	0xfffffffe
	.align		4
        /*0010*/ 	.word	0x00000000
	.align		4
        /*0014*/ 	.word	0xfffffffd
	.align		4
        /*0018*/ 	.word	0x00000000
	.align		4
        /*001c*/ 	.word	0xfffffffc


//--------------------- .nv.constant2._Z15jk3_hash_kernelPKjS0_S0_Pji --------------------------
	.section	.nv.constant2._Z15jk3_hash_kernelPKjS0_S0_Pji,"a",@progbits
	.sectionflags	@""
	.align	4
.nv.constant2._Z15jk3_hash_kernelPKjS0_S0_Pji:
        /*0000*/ 	.byte	0x30, 0x12, 0x00, 0x00, 0x40, 0x12, 0x00, 0x00, 0x00, 0x12, 0x00, 0x00, 0x40, 0x13, 0x00, 0x00
        /*0010*/ 	.byte	0x10, 0x13, 0x00, 0x00, 0xf0, 0x12, 0x00, 0x00


//--------------------- .text._Z15jk3_hash_kernelPKjS0_S0_Pji --------------------------
	.section	.text._Z15jk3_hash_kernelPKjS0_S0_Pji,"ax",@progbits
	.align	128
        .global         _Z15jk3_hash_kernelPKjS0_S0_Pji
        .type           _Z15jk3_hash_kernelPKjS0_S0_Pji,@function
        .size           _Z15jk3_hash_kernelPKjS0_S0_Pji,(.L_x_27 - _Z15jk3_hash_kernelPKjS0_S0_Pji)
        .other          _Z15jk3_hash_kernelPKjS0_S0_Pji,@"STO_CUDA_ENTRY STV_DEFAULT"
_Z15jk3_hash_kernelPKjS0_S0_Pji:
.text._Z15jk3_hash_kernelPKjS0_S0_Pji:
[----:B------:R-:W-:Y:S01]  /*0000*/  LDC R1, c[0x0][0x37c] ;  /* 0x0000df00ff017b82 */ /* 0x000fe20000000800 */
[----:B------:R-:W0:Y:S01]  /*0010*/  S2R R0, SR_CTAID.X ;  /* 0x0000000000007919 */ /* 0x000e220000002500 */
[----:B------:R-:W0:Y:S01]  /*0020*/  LDCU UR4, c[0x0][0x360] ;  /* 0x00006c00ff0477ac */ /* 0x000e220008000800 */
[----:B------:R-:W0:Y:S01]  /*0030*/  S2R R3, SR_TID.X ;  /* 0x0000000000037919 */ /* 0x000e220000002100 */
[----:B------:R-:W1:Y:S01]  /*0040*/  LDCU UR5, c[0x0][0x3a0] ;  /* 0x00007400ff0577ac */ /* 0x000e620008000800 */
[----:B0-----:R-:W-:-:S05]  /*0050*/  IMAD R0, R0, UR4, R3 ;  /* 0x0000000400007c24 */ /* 0x001fca000f8e0203 */
[----:B-1----:R-:W-:-:S13]  /*0060*/  ISETP.GE.AND P0, PT, R0, UR5, PT ;  /* 0x0000000500007c0c */ /* 0x002fda000bf06270 */
[----:B------:R-:W-:Y:S05]  /*0070*/  @P0 EXIT ;  /* 0x000000000000094d */ /* 0x000fea0003800000 */
[----:B------:R-:W0:Y:S01]  /*0080*/  LDC.64 R10, c[0x0][0x380] ;  /* 0x0000e000ff0a7b82 */ /* 0x000e220000000a00 */
[----:B------:R-:W1:Y:S07]  /*0090*/  LDCU.64 UR4, c[0x0][0x358] ;  /* 0x00006b00ff0477ac */ /* 0x000e6e0008000a00 */
[----:B------:R-:W2:Y:S08]  /*00a0*/  LDC.64 R12, c[0x0][0x388] ;  /* 0x0000e200ff0c7b82 */ /* 0x000eb00000000a00 */
[----:B------:R-:W3:Y:S01]  /*00b0*/  LDC.64 R2, c[0x0][0x390] ;  /* 0x0000e400ff027b82 */ /* 0x000ee20000000a00 */
[----:B0-----:R-:W-:-:S05]  /*00c0*/  IMAD.WIDE R10, R0, 0x4, R10 ;  /* 0x00000004000a7825 */ /* 0x001fca00078e020a */
[----:B-1----:R-:W4:Y:S01]  /*00d0*/  LDG.E.CONSTANT R4, desc[UR4][R10.64] ;  /* 0x000000040a047981 */ /* 0x002f22000c1e9900 */
[----:B--2---:R-:W-:-:S06]  /*00e0*/  IMAD.WIDE R12, R0, 0x4, R12 ;  /* 0x00000004000c7825 */ /* 0x004fcc00078e020c */
[----:B------:R-:W2:Y:S01]  /*00f0*/  LDG.E.CONSTANT R13, desc[UR4][R12.64] ;  /* 0x000000040c0d7981 */ /* 0x000ea2000c1e9900 */
[----:B------:R-:W-:Y:S01]  /*0100*/  IMAD.SHL.U32 R5, R0, 0x10, RZ ;  /* 0x0000001000057824 */ /* 0x000fe200078e00ff */
[----:B------:R-:W-:Y:S03]  /*0110*/  BSSY.RECONVERGENT B0, `(.L_x_0) ;  /* 0x00000f7000007945 */ /* 0x000fe60003800200 */
[----:B---3--:R-:W-:Y:S01]  /*0120*/  IMAD.WIDE R2, R5, 0x4, R2 ;  /* 0x0000000405027825 */ /* 0x008fe200078e0202 */
[C---:B----4-:R-:W-:Y:S02]  /*0130*/  ISETP.GE.U32.AND P0, PT, R4.reuse, 0xd, PT ;  /* 0x0000000d0400780c */ /* 0x050fe40003f06070 */
[----:B--2---:R-:W-:-:S05]  /*0140*/  IADD3 R6, PT, PT, R4, -0x21524111, R13 ;  /* 0xdeadbeef04067810 */ /* 0x004fca0007ffe00d */
[--C-:B------:R-:W-:Y:S02]  /*0150*/  IMAD.MOV.U32 R8, RZ, RZ, R6.reuse ;  /* 0x000000ffff087224 */ /* 0x100fe400078e0006 */
[----:B------:R-:W-:-:S04]  /*0160*/  IMAD.MOV.U32 R5, RZ, RZ, R6 ;  /* 0x000000ffff057224 */ /* 0x000fc800078e0006 */
[----:B------:R-:W-:Y:S05]  /*0170*/  @!P0 BRA `(.L_x_1) ;  /* 0x0000000c00c08947 */ /* 0x000fea0003800000 */
[----:B------:R-:W-:Y:S01]  /*0180*/  VIADD R5, R4, 0xfffffff3 ;  /* 0xfffffff304057836 */ /* 0x000fe20000000000 */
[----:B------:R-:W-:Y:S01]  /*0190*/  BSSY.RECONVERGENT B1, `(.L_x_2) ;  /* 0x0000088000017945 */ /* 0x000fe20003800200 */
[----:B------:R-:W-:Y:S02]  /*01a0*/  IMAD.MOV.U32 R8, RZ, RZ, R6 ;  /* 0x000000ffff087224 */ /* 0x000fe400078e0006 */
[C---:B------:R-:W-:Y:S01]  /*01b0*/  IMAD.HI.U32 R7, R5.reuse, -0x55555555, RZ ;  /* 0xaaaaaaab05077827 */ /* 0x040fe200078e00ff */
[----:B------:R-:W-:-:S03]  /*01c0*/  ISETP.GE.U32.AND P0, PT, R5, 0x24, PT ;  /* 0x000000240500780c */ /* 0x000fc60003f06070 */
[----:B------:R-:W-:Y:S01]  /*01d0*/  IMAD.MOV.U32 R5, RZ, RZ, R6 ;  /* 0x000000ffff057224 */ /* 0x000fe200078e0006 */
[----:B------:R-:W-:-:S05]  /*01e0*/  SHF.R.U32.HI R7, RZ, 0x3, R7 ;  /* 0x00000003ff077819 */ /* 0x000fca0000011607 */
[----:B------:R-:W-:-:S04]  /*01f0*/  VIADD R9, R7, 0x1 ;  /* 0x0000000107097836 */ /* 0x000fc80000000000 */
[----:B------:R-:W-:Y:S05]  /*0200*/  @!P0 BRA `(.L_x_3) ;  /* 0x0000000800008947 */ /* 0x000fea0003800000 */
[----:B------:R-:W-:Y:S01]  /*0210*/  LOP3.LUT R10, R9, 0x3ffffffc, RZ, 0xc0, !PT ;  /* 0x3ffffffc090a7812 */ /* 0x000fe200078ec0ff */
[----:B------:R-:W-:Y:S01]  /*0220*/  BSSY.RECONVERGENT B2, `(.L_x_3) ;  /* 0x000007e000027945 */ /* 0x000fe20003800200 */
[----:B------:R-:W-:Y:S02]  /*0230*/  IMAD.MOV.U32 R11, RZ, RZ, R2 ;  /* 0x000000ffff0b7224 */ /* 0x000fe400078e0002 */
[--C-:B------:R-:W-:Y:S02]  /*0240*/  IMAD.MOV.U32 R5, RZ, RZ, R6.reuse ;  /* 0x000000ffff057224 */ /* 0x100fe400078e0006 */
[----:B------:R-:W-:Y:S02]  /*0250*/  IMAD.MOV.U32 R8, RZ, RZ, R6 ;  /* 0x000000ffff087224 */ /* 0x000fe400078e0006 */
[----:B------:R-:W-:-:S07]  /*0260*/  IMAD.MOV R10, RZ, RZ, -R10 ;  /* 0x000000ffff0a7224 */ /* 0x000fce00078e0a0a */
.L_x_4:
[----:B------:R-:W-:-:S05]  /*0270*/  IMAD.MOV.U32 R2, RZ, RZ, R11 ;  /* 0x000000ffff027224 */ /* 0x000fca00078e000b */
[----:B------:R-:W2:Y:S04]  /*0280*/  LDG.E.CONSTANT R20, desc[UR4][R2.64+0x8] ;  /* 0x0000080402147981 */ /* 0x000ea8000c1e9900 */
[----:B------:R-:W3:Y:S04]  /*0290*/  LDG.E.CONSTANT R21, desc[UR4][R2.64] ;  /* 0x0000000402157981 */ /* 0x000ee8000c1e9900 */
[----:B------:R-:W4:Y:S04]  /*02a0*/  LDG.E.CONSTANT R23, desc[UR4][R2.64+0x4] ;  /* 0x0000040402177981 */ /* 0x000f28000c1e9900 */
[----:B------:R-:W5:Y:S04]  /*02b0*/  LDG.E.CONSTANT R18, desc[UR4][R2.64+0x14] ;  /* 0x0000140402127981 */ /* 0x000f68000c1e9900 */
[----:B------:R-:W5:Y:S04]  /*02c0*/  LDG.E.CONSTANT R17, desc[UR4][R2.64+0xc] ;  /* 0x00000c0402117981 */ /* 0x000f68000c1e9900 */
[----:B------:R-:W5:Y:S04]  /*02d0*/  LDG.E.CONSTANT R19, desc[UR4][R2.64+0x10] ;  /* 0x0000100402137981 */ /* 0x000f68000c1e9900 */
[----:B------:R-:W5:Y:S04]  /*02e0*/  LDG.E.CONSTANT R15, desc[UR4][R2.64+0x20] ;  /* 0x00002004020f7981 */ /* 0x000f68000c1e9900 */
[----:B------:R-:W5:Y:S04]  /*02f0*/  LDG.E.CONSTANT R14, desc[UR4][R2.64+0x18] ;  /* 0x00001804020e7981 */ /* 0x000f68000c1e9900 */
[----:B------:R-:W5:Y:S04]  /*0300*/  LDG.E.CONSTANT R16, desc[UR4][R2.64+0x1c] ;  /* 0x00001c0402107981 */ /* 0x000f68000c1e9900 */
[----:B------:R-:W5:Y:S04]  /*0310*/  LDG.E.CONSTANT R12, desc[UR4][R2.64+0x2c] ;  /* 0x00002c04020c7981 */ /* 0x000f68000c1e9900 */
[----:B------:R-:W5:Y:S04]  /*0320*/  LDG.E.CONSTANT R11, desc[UR4][R2.64+0x24] ;  /* 0x00002404020b7981 */ /* 0x000f68000c1e9900 */
[----:B------:R-:W5:Y:S01]  /*0330*/  LDG.E.CONSTANT R13, desc[UR4][R2.64+0x28] ;  /* 0x00002804020d7981 */ /* 0x000f62000c1e9900 */
[----:B------:R-:W-:-:S02]  /*0340*/  VIADD R10, R10, 0x4 ;  /* 0x000000040a0a7836 */ /* 0x000fc40000000000 */
[----:B------:R-:W-:-:S03]  /*0350*/  VIADD R4, R4, 0xffffffd0 ;  /* 0xffffffd004047836 */ /* 0x000fc60000000000 */
[----:B------:R-:W-:Y:S01]  /*0360*/  ISETP.NE.AND P0, PT, R10, RZ, PT ;  /* 0x000000ff0a00720c */ /* 0x000fe20003f05270 */
[----:B--2---:R-:W-:-:S05]  /*0370*/  IMAD.IADD R20, R20, 0x1, R5 ;  /* 0x0000000114147824 */ /* 0x004fca00078e0205 */
[C---:B---3--:R-:W-:Y:S02]  /*0380*/  IADD3 R21, PT, PT, -R20.reuse, R21, R6 ;  /* 0x0000001514157210 */ /* 0x048fe40007ffe106 */
[----:B------:R-:W-:Y:S01]  /*0390*/  SHF.L.W.U32.HI R6, R20, 0x4, R20 ;  /* 0x0000000414067819 */ /* 0x000fe20000010e14 */
[----:B----4-:R-:W-:-:S03]  /*03a0*/  IMAD.IADD R23, R23, 0x1, R8 ;  /* 0x0000000117177824 */ /* 0x010fc600078e0208 */
[----:B------:R-:W-:-:S04]  /*03b0*/  LOP3.LUT R6, R21, R6, RZ, 0x3c, !PT ;  /* 0x0000000615067212 */ /* 0x000fc800078e3cff */
[--C-:B------:R-:W-:Y:S01]  /*03c0*/  SHF.L.W.U32.HI R8, R6, 0x6, R6.reuse ;  /* 0x0000000606087819 */ /* 0x100fe20000010e06 */
[C---:B------:R-:W-:Y:S02]  /*03d0*/  IMAD.IADD R5, R23.reuse, 0x1, -R6 ;  /* 0x0000000117057824 */ /* 0x040fe400078e0a06 */
[----:B------:R-:W-:-:S03]  /*03e0*/  IMAD.IADD R23, R23, 0x1, R20 ;  /* 0x0000000117177824 */ /* 0x000fc600078e0214 */
[----:B------:R-:W-:-:S04]  /*03f0*/  LOP3.LUT R8, R5, R8, RZ, 0x3c, !PT ;  /* 0x0000000805087212 */ /* 0x000fc800078e3cff */
[--C-:B------:R-:W-:Y:S01]  /*0400*/  SHF.L.W.U32.HI R20, R8, 0x8, R8.reuse ;  /* 0x0000000808147819 */ /* 0x100fe20000010e08 */
[----:B------:R-:W-:Y:S02]  /*0410*/  IMAD.IADD R5, R23, 0x1, -R8 ;  /* 0x0000000117057824 */ /* 0x000fe400078e0a08 */
        /* <DEDUP_REMOVED lines=9> */
[----:B------:R-:W-:Y:S01]  /*04b0*/  LOP3.LUT R8, R5, R8, RZ, 0x3c, !PT ;  /* 0x0000000805087212 */ /* 0x000fe200078e3cff */
[----:B------:R-:W-:-:S03]  /*04c0*/  IMAD.IADD R6, R6, 0x1, R23 ;  /* 0x0000000106067824 */ /* 0x000fc600078e0217 */
[--C-:B------:R-:W-:Y:S01]  /*04d0*/  SHF.L.W.U32.HI R20, R8, 0x4, R8.reuse ;  /* 0x0000000408147819 */ /* 0x100fe20000010e08 */
[----:B------:R-:W-:Y:S01]  /*04e0*/  IMAD.IADD R5, R23, 0x1, -R8 ;  /* 0x0000000117057824 */ /* 0x000fe200078e0a08 */
[----:B-----5:R-:W-:-:S04]  /*04f0*/  IADD3 R19, PT, PT, R19, R8, R6 ;  /* 0x0000000813137210 */ /* 0x020fc80007ffe006 */
[----:B------:R-:W-:-:S05]  /*0500*/  LOP3.LUT R5, R5, R20, RZ, 0x3c, !PT ;  /* 0x0000001405057212 */ /* 0x000fca00078e3cff */
[----:B------:R-:W-:-:S05]  /*0510*/  IMAD.IADD R18, R5, 0x1, R18 ;  /* 0x0000000105127824 */ /* 0x000fca00078e0212 */
[C---:B------:R-:W-:Y:S02]  /*0520*/  SHF.L.W.U32.HI R20, R18.reuse, 0x4, R18 ;  /* 0x0000000412147819 */ /* 0x040fe40000010e12 */
[----:B------:R-:W-:-:S04]  /*0530*/  IADD3 R17, PT, PT, -R18, R17, R6 ;  /* 0x0000001112117210 */ /* 0x000fc80007ffe106 */
        /* <DEDUP_REMOVED lines=20> */
[----:B------:R-:W-:Y:S02]  /*0680*/  LOP3.LUT R6, R6, R17, RZ, 0x3c, !PT ;  /* 0x0000001106067212 */ /* 0x000fe400078e3cff */
[----:B------:R-:W-:-:S03]  /*0690*/  IADD3 R16, PT, PT, R16, R5, R19 ;  /* 0x0000000510107210 */ /* 0x000fc60007ffe013 */
        /* <DEDUP_REMOVED lines=28> */
[----:B------:R-:W-:Y:S02]  /*0860*/  LOP3.LUT R6, R11, R6, RZ, 0x3c, !PT ;  /* 0x000000060b067212 */ /* 0x000fe400078e3cff */
[----:B------:R-:W-:Y:S02]  /*0870*/  IADD3 R11, P1, PT, R2, 0x30, RZ ;  /* 0x00000030020b7810 */ /* 0x000fe40007f3e0ff */
[--C-:B------:R-:W-:Y:S01]  /*0880*/  SHF.L.W.U32.HI R8, R6, 0x6, R6.reuse ;  /* 0x0000000606087819 */ /* 0x100fe20000010e06 */
[C---:B------:R-:W-:Y:S02]  /*0890*/  IMAD.IADD R5, R13.reuse, 0x1, -R6 ;  /* 0x000000010d057824 */ /* 0x040fe400078e0a06 */
[----:B------:R-:W-:Y:S02]  /*08a0*/  IMAD.IADD R13, R13, 0x1, R12 ;  /* 0x000000010d0d7824 */ /* 0x000fe400078e020c */
[----:B------:R-:W-:Y:S01]  /*08b0*/  IMAD.X R3, RZ, RZ, R3, P1 ;  /* 0x000000ffff037224 */ /* 0x000fe200008e0603 */
        /* <DEDUP_REMOVED lines=14> */
[C-C-:B------:R-:W-:Y:S01]  /*09a0*/  SHF.L.W.U32.HI R2, R8.reuse, 0x4, R8.reuse ;  /* 0x0000000408027819 */ /* 0x140fe20000010e08 */
[----:B------:R-:W-:Y:S02]  /*09b0*/  IMAD.IADD R5, R13, 0x1, -R8 ;  /* 0x000000010d057824 */ /* 0x000fe400078e0a08 */
[----:B------:R-:W-:-:S03]  /*09c0*/  IMAD.IADD R8, R8, 0x1, R6 ;  /* 0x0000000108087824 */ /* 0x000fc600078e0206 */
[----:B------:R-:W-:Y:S01]  /*09d0*/  LOP3.LUT R5, R5, R2, RZ, 0x3c, !PT ;  /* 0x0000000205057212 */ /* 0x000fe200078e3cff */
[----:B------:R-:W-:Y:S01]  /*09e0*/  IMAD.MOV.U32 R2, RZ, RZ, R11 ;  /* 0x000000ffff027224 */ /* 0x000fe200078e000b */
[----:B------:R-:W-:Y:S06]  /*09f0*/  @P0 BRA `(.L_x_4) ;  /* 0xfffffff8001c0947 */ /* 0x000fec000383ffff */
[----:B------:R-:W-:Y:S05]  /*0a00*/  BSYNC.RECONVERGENT B2 ;  /* 0x0000000000027941 */ /* 0x000fea0003800200 */
.L_x_3:
[----:B------:R-:W-:Y:S05]  /*0a10*/  BSYNC.RECONVERGENT B1 ;  /* 0x0000000000017941 */ /* 0x000fea0003800200 */
.L_x_2:
[----:B------:R-:W-:-:S13]  /*0a20*/  LOP3.LUT P0, R9, R9, 0x3, RZ, 0xc0, !PT ;  /* 0x0000000309097812 */ /* 0x000fda000780c0ff */
[----:B------:R-:W-:Y:S05]  /*0a30*/  @!P0 BRA `(.L_x_1) ;  /* 0x0000000400908947 */ /* 0x000fea0003800000 */
[----:B------:R-:W-:Y:S01]  /*0a40*/  ISETP.NE.AND P1, PT, R9, 0x1, PT ;  /* 0x000000010900780c */ /* 0x000fe20003f25270 */
[----:B------:R-:W-:Y:S01]  /*0a50*/  BSSY.RECONVERGENT B1, `(.L_x_5) ;  /* 0x0000041000017945 */ /* 0x000fe20003800200 */
[----:B------:R-:W-:-:S04]  /*0a60*/  LOP3.LUT R7, R7, 0x1, RZ, 0xc0, !PT ;  /* 0x0000000107077812 */ /* 0x000fc800078ec0ff */
[----:B------:R-:W-:-:S07]  /*0a70*/  ISETP.NE.U32.AND P0, PT, R7, 0x1, PT ;  /* 0x000000010700780c */ /* 0x000fce0003f05070 */
[----:B------:R-:W-:Y:S06]  /*0a80*/  @!P1 BRA `(.L_x_6) ;  /* 0x0000000000f49947 */ /* 0x000fec0003800000 */
[----:B------:R-:W2:Y:S04]  /*0a90*/  LDG.E.CONSTANT R12, desc[UR4][R2.64+0x8] ;  /* 0x00000804020c7981 */ /* 0x000ea8000c1e9900 */
[----:B------:R-:W3:Y:S04]  /*0aa0*/  LDG.E.CONSTANT R11, desc[UR4][R2.64] ;  /* 0x00000004020b7981 */ /* 0x000ee8000c1e9900 */
[----:B------:R-:W4:Y:S04]  /*0ab0*/  LDG.E.CONSTANT R13, desc[UR4][R2.64+0x4] ;  /* 0x00000404020d7981 */ /* 0x000f28000c1e9900 */
[----:B------:R-:W5:Y:S04]  /*0ac0*/  LDG.E.CONSTANT R9, desc[UR4][R2.64+0x14] ;  /* 0x0000140402097981 */ /* 0x000f68000c1e9900 */
[----:B------:R-:W5:Y:S04]  /*0ad0*/  LDG.E.CONSTANT R7, desc[UR4][R2.64+0xc] ;  /* 0x00000c0402077981 */ /* 0x000f68000c1e9900 */
[----:B------:R-:W5:Y:S01]  /*0ae0*/  LDG.E.CONSTANT R10, desc[UR4][R2.64+0x10] ;  /* 0x00001004020a7981 */ /* 0x000f62000c1e9900 */
[----:B------:R-:W-:-:S02]  /*0af0*/  VIADD R4, R4, 0xffffffe8 ;  /* 0xffffffe804047836 */ /* 0x000fc40000000000 */
        /* <DEDUP_REMOVED lines=45> */
[----:B------:R-:W-:-:S04]  /*0dd0*/  IADD3 R10, P1, PT, R2, 0x18, RZ ;  /* 0x00000018020a7810 */ /* 0x000fc80007f3e0ff */
[----:B------:R-:W-:Y:S01]  /*0de0*/  LOP3.LUT R9, R5, R8, RZ, 0x3c, !PT ;  /* 0x0000000805097212 */ /* 0x000fe200078e3cff */
[----:B------:R-:W-:-:S03]  /*0df0*/  IMAD.X R3, RZ, RZ, R3, P1 ;  /* 0x000000ffff037224 */ /* 0x000fc600008e0603 */
[--C-:B------:R-:W-:Y:S01]  /*0e00*/  SHF.L.W.U32.HI R2, R9, 0x4, R9.reuse ;  /* 0x0000000409027819 */ /* 0x100fe20000010e09 */
[----:B------:R-:W-:Y:S02]  /*0e10*/  IMAD.IADD R5, R6, 0x1, -R9 ;  /* 0x0000000106057824 */ /* 0x000fe400078e0a09 */
[----:B------:R-:W-:-:S03]  /*0e20*/  IMAD.IADD R6, R7, 0x1, R6 ;  /* 0x0000000107067824 */ /* 0x000fc600078e0206 */
[----:B------:R-:W-:Y:S01]  /*0e30*/  LOP3.LUT R5, R5, R2, RZ, 0x3c, !PT ;  /* 0x0000000205057212 */ /* 0x000fe200078e3cff */
[----:B------:R-:W-:Y:S02]  /*0e40*/  IMAD.IADD R8, R9, 0x1, R6 ;  /* 0x0000000109087824 */ /* 0x000fe400078e0206 */
[----:B------:R-:W-:-:S07]  /*0e50*/  IMAD.MOV.U32 R2, RZ, RZ, R10 ;  /* 0x000000ffff027224 */ /* 0x000fce00078e000a */
.L_x_6:
[----:B------:R-:W-:Y:S05]  /*0e60*/  BSYNC.RECONVERGENT B1 ;  /* 0x0000000000017941 */ /* 0x000fea0003800200 */
.L_x_5:
[----:B------:R-:W-:Y:S05]  /*0e70*/  @!P0 BRA `(.L_x_1) ;  /* 0x0000000000808947 */ /* 0x000fea0003800000 */
[----:B------:R-:W2:Y:S04]  /*0e80*/  LDG.E.CONSTANT R10, desc[UR4][R2.64+0x8] ;  /* 0x00000804020a7981 */ /* 0x000ea8000c1e9900 */
[----:B------:R-:W3:Y:S04]  /*0e90*/  LDG.E.CONSTANT R7, desc[UR4][R2.64] ;  /* 0x0000000402077981 */ /* 0x000ee8000c1e9900 */
[----:B------:R0:W4:Y:S01]  /*0ea0*/  LDG.E.CONSTANT R9, desc[UR4][R2.64+0x4] ;  /* 0x0000040402097981 */ /* 0x000122000c1e9900 */
[----:B------:R-:W-:Y:S01]  /*0eb0*/  VIADD R4, R4, 0xfffffff4 ;  /* 0xfffffff404047836 */ /* 0x000fe20000000000 */
[----:B0-----:R-:W-:-:S05]  /*0ec0*/  IADD3 R2, P0, PT, R2, 0xc, RZ ;  /* 0x0000000c02027810 */ /* 0x001fca0007f1e0ff */
[----:B------:R-:W-:Y:S02]  /*0ed0*/  IMAD.X R3, RZ, RZ, R3, P0 ;  /* 0x000000ffff037224 */ /* 0x000fe400000e0603 */
        /* <DEDUP_REMOVED lines=25> */
[----:B------:R-:W-:-:S07]  /*1070*/  LOP3.LUT R5, R5, R10, RZ, 0x3c, !PT ;  /* 0x0000000a05057212 */ /* 0x000fce00078e3cff */
.L_x_1:
[----:B------:R-:W-:Y:S05]  /*1080*/  BSYNC.RECONVERGENT B0 ;  /* 0x0000000000007941 */ /* 0x000fea0003800200 */
.L_x_0:
[----:B------:R0:W5:Y:S04]  /*1090*/  LDG.E.CONSTANT R7, desc[UR4][R2.64] ;  /* 0x0000000402077981 */ /* 0x000168000c1e9900 */
[----:B------:R0:W5:Y:S04]  /*10a0*/  LDG.E.CONSTANT R9, desc[UR4][R2.64+0x4] ;  /* 0x0000040402097981 */ /* 0x000168000c1e9900 */
[----:B------:R0:W5:Y:S01]  /*10b0*/  LDG.E.CONSTANT R10, desc[UR4][R2.64+0x8] ;  /* 0x00000804020a7981 */ /* 0x000162000c1e9900 */
[----:B------:R-:W-:Y:S01]  /*10c0*/  ISETP.GT.AND P0, PT, R4, 0x5, PT ;  /* 0x000000050400780c */ /* 0x000fe20003f04270 */
[----:B------:R-:W-:Y:S04]  /*10d0*/  BSSY.RECONVERGENT B1, `(.L_x_7) ;  /* 0x0000052000017945 */ /* 0x000fe80003800200 */
[----:B------:R-:W-:Y:S08]  /*10e0*/  BSSY.RELIABLE B0, `(.L_x_8) ;  /* 0x000003a000007945 */ /* 0x000ff00003800100 */
[----:B0-----:R-:W-:Y:S05]  /*10f0*/  @P0 BRA `(.L_x_9) ;  /* 0x0000000000580947 */ /* 0x001fea0003800000 */
[----:B------:R-:W-:-:S13]  /*1100*/  ISETP.GT.AND P0, PT, R4, 0x2, PT ;  /* 0x000000020400780c */ /* 0x000fda0003f04270 */
[----:B------:R-:W-:Y:S05]  /*1110*/  @P0 BRA `(.L_x_10) ;  /* 0x00000000001c0947 */ /* 0x000fea0003800000 */
[----:B------:R-:W-:-:S13]  /*1120*/  ISETP.NE.AND P0, PT, R4, RZ, PT ;  /* 0x000000ff0400720c */ /* 0x000fda0003f05270 */
[----:B------:R-:W-:Y:S05]  /*1130*/  @!P0 BREAK.RELIABLE B0 ;  /* 0x0000000000008942 */ /* 0x000fea0003800100 */
[----:B------:R-:W-:Y:S05]  /*1140*/  @!P0 BRA `(.L_x_11) ;  /* 0x0000000400288947 */ /* 0x000fea0003800000 */
[----:B------:R-:W-:-:S13]  /*1150*/  ISETP.NE.AND P0, PT, R4, 0x1, PT ;  /* 0x000000010400780c */ /* 0x000fda0003f05270 */
[----:B-----5:R-:W-:-:S04]  /*1160*/  @P0 LOP3.LUT R7, R7, 0xffff, RZ, 0xc0, !PT ;  /* 0x0000ffff07070812 */ /* 0x020fc800078ec0ff */
[----:B------:R-:W-:Y:S01]  /*1170*/  @!P0 LOP3.LUT R7, R7, 0xff, RZ, 0xc0, !PT ;  /* 0x000000ff07078812 */ /* 0x000fe200078ec0ff */
[----:B------:R-:W-:Y:S06]  /*1180*/  BRA `(.L_x_12) ;  /* 0x0000000000bc7947 */ /* 0x000fec0003800000 */
.L_x_10:
[----:B------:R-:W-:Y:S01]  /*1190*/  IMAD.MOV.U32 R3, RZ, RZ, -0x3 ;  /* 0xfffffffdff037424 */ /* 0x000fe200078e00ff */
[----:B------:R-:W-:Y:S04]  /*11a0*/  BSSY.RECONVERGENT B2, `(.L_x_13) ;  /* 0x000000a000027945 */ /* 0x000fe80003800200 */
[----:B------:R-:W-:-:S05]  /*11b0*/  VIADDMNMX.U32 R4, R4, R3, 0x2, PT ;  /* 0x0000000204047446 */ /* 0x000fca0003800003 */
[----:B------:R-:W-:-:S04]  /*11c0*/  IMAD.SHL.U32 R4, R4, 0x4, RZ ;  /* 0x0000000404047824 */ /* 0x000fc800078e00ff */
[----:B------:R-:W0:Y:S02]  /*11d0*/  LDC R2, c[0x2][R4] ;  /* 0x0080000004027b82 */ /* 0x000e240000000800 */
[----:B0-----:R-:W-:-:S04]  /*11e0*/  SHF.R.S32.HI R3, RZ, 0x1f, R2 ;  /* 0x0000001fff037819 */ /* 0x001fc80000011402 */
.L_x_19:
[----:B------:R-:W-:Y:S05]  /*11f0*/  BRX R2 -0x1200                                  (*"BRANCH_TARGETS .L_x_20,.L_x_14,.L_x_22"*) ;  /* 0xffffffec02807949 */ /* 0x000fea000383ffff */
.L_x_22:
[----:B-----5:R-:W-:-:S05]  /*1200*/  LOP3.LUT R3, R9, 0xff, RZ, 0xc0, !PT ;  /* 0x000000ff09037812 */ /* 0x020fca00078ec0ff */
[----:B------:R-:W-:Y:S01]  /*1210*/  IMAD.IADD R8, R8, 0x1, R3 ;  /* 0x0000000108087824 */ /* 0x000fe200078e0203 */
[----:B------:R-:W-:Y:S06]  /*1220*/  BRA `(.L_x_14) ;  /* 0x0000000000047947 */ /* 0x000fec0003800000 */
.L_x_20:
[----:B-----5:R-:W-:-:S07]  /*1230*/  LOP3.LUT R7, R7, 0xffffff, RZ, 0xc0, !PT ;  /* 0x00ffffff07077812 */ /* 0x020fce00078ec0ff */
.L_x_14:
[----:B------:R-:W-:Y:S05]  /*1240*/  BSYNC.RECONVERGENT B2 ;  /* 0x0000000000027941 */ /* 0x000fea0003800200 */
.L_x_13:
[----:B------:R-:W-:Y:S05]  /*1250*/  BRA `(.L_x_12) ;  /* 0x0000000000887947 */ /* 0x000fea0003800000 */
.L_x_9:
[----:B------:R-:W-:Y:S01]  /*1260*/  ISETP.GT.AND P0, PT, R4, 0x8, PT ;  /* 0x000000080400780c */ /* 0x000fe20003f04270 */
[----:B------:R-:W-:-:S12]  /*1270*/  BSSY.RECONVERGENT B2, `(.L_x_12) ;  /* 0x0000020000027945 */ /* 0x000fd80003800200 */
[----:B------:R-:W-:Y:S05]  /*1280*/  @P0 BRA `(.L_x_15) ;  /* 0x0000000000380947 */ /* 0x000fea0003800000 */
[----:B------:R-:W-:-:S05]  /*1290*/  IMAD.MOV.U32 R3, RZ, RZ, -0x6 ;  /* 0xfffffffaff037424 */ /* 0x000fca00078e00ff */
[----:B------:R-:W-:-:S05]  /*12a0*/  VIADDMNMX.U32 R4, R4, R3, 0x2, PT ;  /* 0x0000000204047446 */ /* 0x000fca0003800003 */
[----:B------:R-:W-:-:S04]  /*12b0*/  IMAD.SHL.U32 R4, R4, 0x4, RZ ;  /* 0x0000000404047824 */ /* 0x000fc800078e00ff */
[----:B------:R-:W0:Y:S02]  /*12c0*/  LDC R2, c[0x2][R4+0xc] ;  /* 0x0080030004027b82 */ /* 0x000e240000000800 */
[----:B0-----:R-:W-:-:S04]  /*12d0*/  SHF.R.S32.HI R3, RZ, 0x1f, R2 ;  /* 0x0000001fff037819 */ /* 0x001fc80000011402 */
.L_x_23:
[----:B------:R-:W-:Y:S05]  /*12e0*/  BRX R2 -0x12f0                                  (*"BRANCH_TARGETS .L_x_24,.L_x_25,.L_x_26"*) ;  /* 0xffffffec02447949 */ /* 0x000fea000383ffff */
.L_x_26:
[----:B-----5:R-:W-:Y:S01]  /*12f0*/  IMAD.IADD R8, R8, 0x1, R9 ;  /* 0x0000000108087824 */ /* 0x020fe200078e0209 */
[----:B------:R-:W-:Y:S06]  /*1300*/  BRA `(.L_x_16) ;  /* 0x0000000000587947 */ /* 0x000fec0003800000 */
.L_x_25:
[----:B-----5:R-:W-:-:S05]  /*1310*/  LOP3.LUT R3, R9, 0xffffff, RZ, 0xc0, !PT ;  /* 0x00ffffff09037812 */ /* 0x020fca00078ec0ff */
[----:B------:R-:W-:Y:S01]  /*1320*/  IMAD.IADD R8, R8, 0x1, R3 ;  /* 0x0000000108087824 */ /* 0x000fe200078e0203 */
[----:B------:R-:W-:Y:S06]  /*1330*/  BRA `(.L_x_16) ;  /* 0x00000000004c7947 */ /* 0x000fec0003800000 */
.L_x_24:
[----:B-----5:R-:W-:-:S05]  /*1340*/  LOP3.LUT R3, R9, 0xffff, RZ, 0xc0, !PT ;  /* 0x0000ffff09037812 */ /* 0x020fca00078ec0ff */
[----:B------:R-:W-:Y:S01]  /*1350*/  IMAD.IADD R8, R8, 0x1, R3 ;  /* 0x0000000108087824 */ /* 0x000fe200078e0203 */
[----:B------:R-:W-:Y:S06]  /*1360*/  BRA `(.L_x_16) ;  /* 0x0000000000407947 */ /* 0x000fec0003800000 */
.L_x_15:
[----:B------:R-:W-:-:S13]  /*1370*/  ISETP.GT.AND P0, PT, R4, 0xa, PT ;  /* 0x0000000a0400780c */ /* 0x000fda0003f04270 */
[----:B------:R-:W-:Y:S05]  /*1380*/  @P0 BRA `(.L_x_17) ;  /* 0x0000000000200947 */ /* 0x000fea0003800000 */
[----:B------:R-:W-:-:S13]  /*1390*/  ISETP.NE.AND P0, PT, R4, 0x9, PT ;  /* 0x000000090400780c */ /* 0x000fda0003f05270 */
[----:B-----5:R-:W-:Y:S01]  /*13a0*/  @P0 LOP3.LUT R2, R10, 0xffff, RZ, 0xc0, !PT ;  /* 0x0000ffff0a020812 */ /* 0x020fe200078ec0ff */
[----:B------:R-:W-:Y:S01]  /*13b0*/  @P0 IMAD.IADD R8, R8, 0x1, R9 ;  /* 0x0000000108080824 */ /* 0x000fe200078e0209 */
[----:B------:R-:W-:-:S03]  /*13c0*/  @!P0 LOP3.LUT R4, R10, 0xff, RZ, 0xc0, !PT ;  /* 0x000000ff0a048812 */ /* 0x000fc600078ec0ff */
[----:B------:R-:W-:Y:S02]  /*13d0*/  @P0 IMAD.IADD R5, R5, 0x1, R2 ;  /* 0x0000000105050824 */ /* 0x000fe400078e0202 */
[----:B------:R-:W-:Y:S02]  /*13e0*/  @!P0 IMAD.IADD R8, R8, 0x1, R9 ;  /* 0x0000000108088824 */ /* 0x000fe400078e0209 */
[----:B------:R-:W-:Y:S01]  /*13f0*/  @!P0 IMAD.IADD R5, R5, 0x1, R4 ;  /* 0x0000000105058824 */ /* 0x000fe200078e0204 */
[----:B------:R-:W-:Y:S06]  /*1400*/  BRA `(.L_x_16) ;  /* 0x0000000000187947 */ /* 0x000fec0003800000 */
.L_x_17:
[----:B------:R-:W-:-:S13]  /*1410*/  ISETP.NE.AND P0, PT, R4, 0xb, PT ;  /* 0x0000000b0400780c */ /* 0x000fda0003f05270 */
[----:B-----5:R-:W-:Y:S01]  /*1420*/  @!P0 LOP3.LUT R2, R10, 0xffffff, RZ, 0xc0, !PT ;  /* 0x00ffffff0a028812 */ /* 0x020fe200078ec0ff */
[----:B------:R-:W-:Y:S02]  /*1430*/  @P0 IMAD.IADD R5, R5, 0x1, R10 ;  /* 0x0000000105050824 */ /* 0x000fe400078e020a */
[--C-:B------:R-:W-:Y:S02]  /*1440*/  @P0 IMAD.IADD R8, R8, 0x1, R9.reuse ;  /* 0x0000000108080824 */ /* 0x100fe400078e0209 */
[----:B------:R-:W-:Y:S02]  /*1450*/  @!P0 IMAD.IADD R5, R5, 0x1, R2 ;  /* 0x0000000105058824 */ /* 0x000fe400078e0202 */
[----:B------:R-:W-:-:S07]  /*1460*/  @!P0 IMAD.IADD R8, R8, 0x1, R9 ;  /* 0x0000000108088824 */ /* 0x000fce00078e0209 */
.L_x_16:
[----:B------:R-:W-:Y:S05]  /*1470*/  BSYNC.RECONVERGENT B2 ;  /* 0x0000000000027941 */ /* 0x000fea0003800200 */
.L_x_12:
[----:B------:R-:W-:Y:S05]  /*1480*/  BSYNC.RELIABLE B0 ;  /* 0x0000000000007941 */ /* 0x000fea0003800100 */
.L_x_8:
[C---:B------:R-:W-:Y:S01]  /*1490*/  LOP3.LUT R2, R8.reuse, R5, RZ, 0x3c, !PT ;  /* 0x0000000508027212 */ /* 0x040fe200078e3cff */
[----:B-----5:R-:W-:Y:S01]  /*14a0*/  IMAD.IADD R7, R7, 0x1, R6 ;  /* 0x0000000107077824 */ /* 0x020fe200078e0206 */
[----:B------:R-:W-:-:S05]  /*14b0*/  SHF.L.W.U32.HI R3, R8, 0xe, R8 ;  /* 0x0000000e08037819 */ /* 0x000fca0000010e08 */
[----:B------:R-:W-:-:S05]  /*14c0*/  IMAD.IADD R2, R2, 0x1, -R3 ;  /* 0x0000000102027824 */ /* 0x000fca00078e0a03 */
[----:B------:R-:W-:Y:S02]  /*14d0*/  LOP3.LUT R7, R7, R2, RZ, 0x3c, !PT ;  /* 0x0000000207077212 */ /* 0x000fe400078e3cff */
[----:B------:R-:W-:-:S05]  /*14e0*/  SHF.L.W.U32.HI R4, R2, 0xb, R2 ;  /* 0x0000000b02047819 */ /* 0x000fca0000010e02 */
[----:B------:R-:W-:-:S05]  /*14f0*/  IMAD.IADD R7, R7, 0x1, -R4 ;  /* 0x0000000107077824 */ /* 0x000fca00078e0a04 */
[C---:B------:R-:W-:Y:S02]  /*1500*/  LOP3.LUT R8, R7.reuse, R8, RZ, 0x3c, !PT ;  /* 0x0000000807087212 */ /* 0x040fe400078e3cff */
        /* <DEDUP_REMOVED lines=13> */
[----:B------:R-:W-:-:S07]  /*15e0*/  IMAD.IADD R5, R2, 0x1, -R3 ;  /* 0x0000000102057824 */ /* 0x000fce00078e0a03 */
.L_x_11:
[----:B------:R-:W-:Y:S05]  /*15f0*/  BSYNC.RECONVERGENT B1 ;  /* 0x0000000000017941 */ /* 0x000fea0003800200 */
.L_x_7:
[----:B------:R-:W-:Y:S05]  /*1600*/  WARPSYNC.ALL ;  /* 0x0000000000007948 */ /* 0x000fea0003800000 */
[----:B------:R-:W0:Y:S02]  /*1610*/  LDC.64 R2, c[0x0][0x398] ;  /* 0x0000e600ff027b82 */ /* 0x000e240000000a00 */
[----:B0-----:R-:W-:-:S05]  /*1620*/  IMAD.WIDE R2, R0, 0x4, R2 ;  /* 0x0000000400027825 */ /* 0x001fca00078e0202 */
[----:B------:R-:W-:Y:S01]  /*1630*/  STG.E desc[UR4][R2.64], R5 ;  /* 0x0000000502007986 */ /* 0x000fe2000c101904 */
[----:B------:R-:W-:Y:S05]  /*1640*/  EXIT ;  /* 0x000000000000794d */ /* 0x000fea0003800000 */
.L_x_18:
[----:B------:R-:W-:-:S00]  /*1650*/  BRA `(.L_x_18) ;  /* 0xfffffffc00fc7947 */ /* 0x000fc0000383ffff */
[----:B------:R-:W-:-:S00]  /*1660*/  NOP ;  /* 0x0000000000007918 */ /* 0x000fc00000000000 */
        /* <DEDUP_REMOVED lines=9> */
.L_x_27:


//--------------------- .nv.shared.reserved.0     --------------------------
	.section	.nv.shared.reserved.0,"aw",@nobits
	.weak		__nv_reservedSMEM_offset_0_alias
	.size		__nv_reservedSMEM_offset_0_alias, 0, 64
	.other		__nv_reservedSMEM_offset_0_alias,@"STO_CUDA_RESERVED_SHARED STV_DEFAULT"
__nv_reservedSMEM_offset_0_alias:
	.zero		0
	.zero		64


//--------------------- .nv.constant0._Z15jk3_hash_kernelPKjS0_S0_Pji --------------------------
	.section	.nv.constant0._Z15jk3_hash_kernelPKjS0_S0_Pji,"a",@progbits
	.sectionflags	@""
	.align	4
.nv.constant0._Z15jk3_hash_kernelPKjS0_S0_Pji:
	.zero		932


//--------------------- SYMBOLS --------------------------

	.type		.nv.reservedSmem.offset0,@object
	.size		.nv.reservedSmem.offset0,0x4
